//
// Generated by NVIDIA NVVM Compiler
//
// Compiler Build ID: CL-36424714
// Cuda compilation tools, release 13.0, V13.0.88
// Based on NVVM 20.0.0
//

.version 9.0
.target sm_100
.address_size 64

	// .globl	_Z6bias_iPdS_iii

.visible .entry _Z6bias_iPdS_iii(
	.param .u64 .ptr .align 1 _Z6bias_iPdS_iii_param_0,
	.param .u64 .ptr .align 1 _Z6bias_iPdS_iii_param_1,
	.param .u32 _Z6bias_iPdS_iii_param_2,
	.param .u32 _Z6bias_iPdS_iii_param_3,
	.param .u32 _Z6bias_iPdS_iii_param_4
)
{
	.reg .pred 	%p<4>;
	.reg .b32 	%r<16>;
	.reg .b64 	%rd<9>;
	.reg .b64 	%fd<2>;

	ld.param.u64 	%rd1, [_Z6bias_iPdS_iii_param_0];
	ld.param.u64 	%rd2, [_Z6bias_iPdS_iii_param_1];
	ld.param.u32 	%r4, [_Z6bias_iPdS_iii_param_2];
	ld.param.u32 	%r2, [_Z6bias_iPdS_iii_param_3];
	ld.param.u32 	%r3, [_Z6bias_iPdS_iii_param_4];
	mov.u32 	%r5, %ctaid.x;
	mov.u32 	%r6, %ntid.x;
	mov.u32 	%r7, %tid.x;
	mad.lo.s32 	%r8, %r5, %r6, %r7;
	mov.u32 	%r9, %ctaid.y;
	mov.u32 	%r10, %ntid.y;
	mov.u32 	%r11, %tid.y;
	mad.lo.s32 	%r12, %r9, %r10, %r11;
	mad.lo.s32 	%r1, %r4, %r12, %r8;
	div.s32 	%r13, %r1, %r2;
	add.s32 	%r14, %r13, %r3;
	setp.ge.s32 	%p1, %r14, %r4;
	setp.lt.s32 	%p2, %r14, 0;
	or.pred  	%p3, %p1, %p2;
	@%p3 bra 	$L__BB0_2;
	cvta.to.global.u64 	%rd3, %rd1;
	cvta.to.global.u64 	%rd4, %rd2;
	mul.wide.s32 	%rd5, %r1, 8;
	add.s64 	%rd6, %rd3, %rd5;
	ld.global.f64 	%fd1, [%rd6];
	mad.lo.s32 	%r15, %r3, %r2, %r1;
	mul.wide.s32 	%rd7, %r15, 8;
	add.s64 	%rd8, %rd4, %rd7;
	st.global.f64 	[%rd8], %fd1;
$L__BB0_2:
	ret;

}
	// .globl	_Z6bias_jPdS_iii
.visible .entry _Z6bias_jPdS_iii(
	.param .u64 .ptr .align 1 _Z6bias_jPdS_iii_param_0,
	.param .u64 .ptr .align 1 _Z6bias_jPdS_iii_param_1,
	.param .u32 _Z6bias_jPdS_iii_param_2,
	.param .u32 _Z6bias_jPdS_iii_param_3,
	.param .u32 _Z6bias_jPdS_iii_param_4
)
{
	.reg .pred 	%p<4>;
	.reg .b32 	%r<16>;
	.reg .b64 	%rd<9>;
	.reg .b64 	%fd<2>;

	ld.param.u64 	%rd1, [_Z6bias_jPdS_iii_param_0];
	ld.param.u64 	%rd2, [_Z6bias_jPdS_iii_param_1];
	ld.param.u32 	%r3, [_Z6bias_jPdS_iii_param_2];
	ld.param.u32 	%r4, [_Z6bias_jPdS_iii_param_3];
	ld.param.u32 	%r2, [_Z6bias_jPdS_iii_param_4];
	mov.u32 	%r5, %ctaid.x;
	mov.u32 	%r6, %ntid.x;
	mov.u32 	%r7, %tid.x;
	mad.lo.s32 	%r8, %r5, %r6, %r7;
	mov.u32 	%r9, %ctaid.y;
	mov.u32 	%r10, %ntid.y;
	mov.u32 	%r11, %tid.y;
	mad.lo.s32 	%r12, %r9, %r10, %r11;
	mad.lo.s32 	%r1, %r3, %r12, %r8;
	rem.s32 	%r13, %r1, %r4;
	add.s32 	%r14, %r13, %r2;
	setp.ge.s32 	%p1, %r14, %r4;
	setp.lt.s32 	%p2, %r14, 0;
	or.pred  	%p3, %p1, %p2;
	@%p3 bra 	$L__BB1_2;
	cvta.to.global.u64 	%rd3, %rd1;
	cvta.to.global.u64 	%rd4, %rd2;
	mul.wide.s32 	%rd5, %r1, 8;
	add.s64 	%rd6, %rd3, %rd5;
	ld.global.f64 	%fd1, [%rd6];
	add.s32 	%r15, %r1, %r2;
	mul.wide.s32 	%rd7, %r15, 8;
	add.s64 	%rd8, %rd4, %rd7;
	st.global.f64 	[%rd8], %fd1;
$L__BB1_2:
	ret;

}


// ===== COMPILED SASS (sm_100) =====

	.target	sm_100

	.elftype	@"ET_EXEC"


//--------------------- .note.nv.tkinfo           --------------------------
	.section	.note.nv.tkinfo,"",@"SHT_NOTE"
	.sectionflags	@"SHF_NOTE_NV_TKINFO"
	.tkinfo
        /*0018*/ 	.word	0x00000002
        /*0030*/ 	.string	""
        /*0030*/ 	.string	"ptxas"
        /*0030*/ 	.string	"Cuda compilation tools, release 13.0, V13.0.88"
        /*0030*/ 	.string	"Build cuda_13.0.r13.0/compiler.36424714_0"
        /*0030*/ 	.string	"-arch sm_100 -m 64 "



//--------------------- .note.nv.cuinfo           --------------------------
	.section	.note.nv.cuinfo,"",@"SHT_NOTE"
	.sectionflags	@"SHF_NOTE_NV_CUINFO"
        /*0018*/ 	.short	0x0002
        /*001a*/ 	.short	0x0064
        /*001c*/ 	.short	0x0082
	.zero		2


//--------------------- .nv.info                  --------------------------
	.section	.nv.info,"",@"SHT_CUDA_INFO"
	.align	4


	//----- nvinfo : EIATTR_REGCOUNT
	.align		4
        /*0000*/ 	.byte	0x04, 0x2f
        /*0002*/ 	.short	(.L_1 - .L_0)
	.align		4
.L_0:
        /*0004*/ 	.word	index@(_Z6bias_iPdS_iii)
        /*0008*/ 	.word	0x0000000e


	//----- nvinfo : EIATTR_FRAME_SIZE
	.align		4
.L_1:
        /*000c*/ 	.byte	0x04, 0x11
        /*000e*/ 	.short	(.L_3 - .L_2)
	.align		4
.L_2:
        /*0010*/ 	.word	index@(_Z6bias_iPdS_iii)
        /*0014*/ 	.word	0x00000000


	//----- nvinfo : EIATTR_REGCOUNT
	.align		4
.L_3:
        /*0018*/ 	.byte	0x04, 0x2f
        /*001a*/ 	.short	(.L_5 - .L_4)
	.align		4
.L_4:
        /*001c*/ 	.word	index@(_Z6bias_jPdS_iii)
        /*0020*/ 	.word	0x0000000e


	//----- nvinfo : EIATTR_FRAME_SIZE
	.align		4
.L_5:
        /*0024*/ 	.byte	0x04, 0x11
        /*0026*/ 	.short	(.L_7 - .L_6)
	.align		4
.L_6:
        /*0028*/ 	.word	index@(_Z6bias_jPdS_iii)
        /*002c*/ 	.word	0x00000000


	//----- nvinfo : EIATTR_MIN_STACK_SIZE
	.align		4
.L_7:
        /*0030*/ 	.byte	0x04, 0x12
        /*0032*/ 	.short	(.L_9 - .L_8)
	.align		4
.L_8:
        /*0034*/ 	.word	index@(_Z6bias_jPdS_iii)
        /*0038*/ 	.word	0x00000000


	//----- nvinfo : EIATTR_MIN_STACK_SIZE
	.align		4
.L_9:
        /*003c*/ 	.byte	0x04, 0x12
        /*003e*/ 	.short	(.L_11 - .L_10)
	.align		4
.L_10:
        /*0040*/ 	.word	index@(_Z6bias_iPdS_iii)
        /*0044*/ 	.word	0x00000000
.L_11:


//--------------------- .nv.compat                --------------------------
	.section	.nv.compat,"",@"SHT_CUDA_COMPAT_INFO"
	.align	4
        /*0000*/ 	.byte	0x02, 0x09, 0x00, 0x00, 0x02, 0x02, 0x01, 0x00, 0x02, 0x05, 0x05, 0x00, 0x03, 0x07, 0x01, 0x01
        /*0010*/ 	.byte	0x02, 0x03, 0x00, 0x00, 0x02, 0x06, 0x01, 0x00, 0x04, 0x0b, 0x08, 0x00, 0x09, 0x00, 0x00, 0x00
        /*0020*/ 	.byte	0x00, 0x00, 0x00, 0x00


//--------------------- .nv.info._Z6bias_jPdS_iii --------------------------
	.section	.nv.info._Z6bias_jPdS_iii,"",@"SHT_CUDA_INFO"
	.sectionflags	@""
	.align	4


	//----- nvinfo : EIATTR_CUDA_API_VERSION
	.align		4
        /*0000*/ 	.byte	0x04, 0x37
        /*0002*/ 	.short	(.L_13 - .L_12)
.L_12:
        /*0004*/ 	.word	0x00000082


	//----- nvinfo : EIATTR_KPARAM_INFO
	.align		4
.L_13:
        /*0008*/ 	.byte	0x04, 0x17
        /*000a*/ 	.short	(.L_15 - .L_14)
.L_14:
        /*000c*/ 	.word	0x00000000
        /*0010*/ 	.short	0x0004
        /*0012*/ 	.short	0x0018
        /*0014*/ 	.byte	0x00, 0xf0, 0x11, 0x00


	//----- nvinfo : EIATTR_KPARAM_INFO
	.align		4
.L_15:
        /*0018*/ 	.byte	0x04, 0x17
        /*001a*/ 	.short	(.L_17 - .L_16)
.L_16:
        /*001c*/ 	.word	0x00000000
        /*0020*/ 	.short	0x0003
        /*0022*/ 	.short	0x0014
        /*0024*/ 	.byte	0x00, 0xf0, 0x11, 0x00


	//----- nvinfo : EIATTR_KPARAM_INFO
	.align		4
.L_17:
        /*0028*/ 	.byte	0x04, 0x17
        /*002a*/ 	.short	(.L_19 - .L_18)
.L_18:
        /*002c*/ 	.word	0x00000000
        /*0030*/ 	.short	0x0002
        /*0032*/ 	.short	0x0010
        /*0034*/ 	.byte	0x00, 0xf0, 0x11, 0x00


	//----- nvinfo : EIATTR_KPARAM_INFO
	.align		4
.L_19:
        /*0038*/ 	.byte	0x04, 0x17
        /*003a*/ 	.short	(.L_21 - .L_20)
.L_20:
        /*003c*/ 	.word	0x00000000
        /*0040*/ 	.short	0x0001
        /*0042*/ 	.short	0x0008
        /*0044*/ 	.byte	0x00, 0xf5, 0x21, 0x00


	//----- nvinfo : EIATTR_KPARAM_INFO
	.align		4
.L_21:
        /*0048*/ 	.byte	0x04, 0x17
        /*004a*/ 	.short	(.L_23 - .L_22)
.L_22:
        /*004c*/ 	.word	0x00000000
        /*0050*/ 	.short	0x0000
        /*0052*/ 	.short	0x0000
        /*0054*/ 	.byte	0x00, 0xf5, 0x21, 0x00


	//----- nvinfo : EIATTR_SPARSE_MMA_MASK
	.align		4
.L_23:
        /*0058*/ 	.byte	0x03, 0x50
        /*005a*/ 	.short	0x0000


	//----- nvinfo : EIATTR_MAXREG_COUNT
	.align		4
        /*005c*/ 	.byte	0x03, 0x1b
        /*005e*/ 	.short	0x00ff


	//----- nvinfo : EIATTR_MERCURY_ISA_VERSION
	.align		4
        /*0060*/ 	.byte	0x03, 0x5f
        /*0062*/ 	.short	0x0101


	//----- nvinfo : EIATTR_VRC_CTA_INIT_COUNT
	.align		4
        /*0064*/ 	.byte	0x02, 0x4a
	.zero		1
	.zero		1


	//----- nvinfo : EIATTR_EXIT_INSTR_OFFSETS
	.align		4
        /*0068*/ 	.byte	0x04, 0x1c
        /*006a*/ 	.short	(.L_25 - .L_24)


	//   ....[0]....
.L_24:
        /*006c*/ 	.word	0x00000240


	//   ....[1]....
        /*0070*/ 	.word	0x000002d0


	//----- nvinfo : EIATTR_CBANK_PARAM_SIZE
	.align		4
.L_25:
        /*0074*/ 	.byte	0x03, 0x19
        /*0076*/ 	.short	0x001c


	//----- nvinfo : EIATTR_PARAM_CBANK
	.align		4
        /*0078*/ 	.byte	0x04, 0x0a
        /*007a*/ 	.short	(.L_27 - .L_26)
	.align		4
.L_26:
        /*007c*/ 	.word	index@(.nv.constant0._Z6bias_jPdS_iii)
        /*0080*/ 	.short	0x0380
        /*0082*/ 	.short	0x001c


	//----- nvinfo : EIATTR_SW_WAR
	.align		4
.L_27:
        /*0084*/ 	.byte	0x04, 0x36
        /*0086*/ 	.short	(.L_29 - .L_28)
.L_28:
        /*0088*/ 	.word	0x00000008
.L_29:


//--------------------- .nv.info._Z6bias_iPdS_iii --------------------------
	.section	.nv.info._Z6bias_iPdS_iii,"",@"SHT_CUDA_INFO"
	.sectionflags	@""
	.align	4


	//----- nvinfo : EIATTR_CUDA_API_VERSION
	.align		4
        /*0000*/ 	.byte	0x04, 0x37
        /*0002*/ 	.short	(.L_31 - .L_30)
.L_30:
        /*0004*/ 	.word	0x00000082


	//----- nvinfo : EIATTR_KPARAM_INFO
	.align		4
.L_31:
        /*0008*/ 	.byte	0x04, 0x17
        /*000a*/ 	.short	(.L_33 - .L_32)
.L_32:
        /*000c*/ 	.word	0x00000000
        /*0010*/ 	.short	0x0004
        /*0012*/ 	.short	0x0018
        /*0014*/ 	.byte	0x00, 0xf0, 0x11, 0x00


	//----- nvinfo : EIATTR_KPARAM_INFO
	.align		4
.L_33:
        /*0018*/ 	.byte	0x04, 0x17
        /*001a*/ 	.short	(.L_35 - .L_34)
.L_34:
        /*001c*/ 	.word	0x00000000
        /*0020*/ 	.short	0x0003
        /*0022*/ 	.short	0x0014
        /*0024*/ 	.byte	0x00, 0xf0, 0x11, 0x00


	//----- nvinfo : EIATTR_KPARAM_INFO
	.align		4
.L_35:
        /*0028*/ 	.byte	0x04, 0x17
        /*002a*/ 	.short	(.L_37 - .L_36)
.L_36:
        /*002c*/ 	.word	0x00000000
        /*0030*/ 	.short	0x0002
        /*0032*/ 	.short	0x0010
        /*0034*/ 	.byte	0x00, 0xf0, 0x11, 0x00


	//----- nvinfo : EIATTR_KPARAM_INFO
	.align		4
.L_37:
        /*0038*/ 	.byte	0x04, 0x17
        /*003a*/ 	.short	(.L_39 - .L_38)
.L_38:
        /*003c*/ 	.word	0x00000000
        /*0040*/ 	.short	0x0001
        /*0042*/ 	.short	0x0008
        /*0044*/ 	.byte	0x00, 0xf5, 0x21, 0x00


	//----- nvinfo : EIATTR_KPARAM_INFO
	.align		4
.L_39:
        /*0048*/ 	.byte	0x04, 0x17
        /*004a*/ 	.short	(.L_41 - .L_40)
.L_40:
        /*004c*/ 	.word	0x00000000
        /*0050*/ 	.short	0x0000
        /*0052*/ 	.short	0x0000
        /*0054*/ 	.byte	0x00, 0xf5, 0x21, 0x00


	//----- nvinfo : EIATTR_SPARSE_MMA_MASK
	.align		4
.L_41:
        /*0058*/ 	.byte	0x03, 0x50
        /*005a*/ 	.short	0x0000


	//----- nvinfo : EIATTR_MAXREG_COUNT
	.align		4
        /*005c*/ 	.byte	0x03, 0x1b
        /*005e*/ 	.short	0x00ff


	//----- nvinfo : EIATTR_MERCURY_ISA_VERSION
	.align		4
        /*0060*/ 	.byte	0x03, 0x5f
        /*0062*/ 	.short	0x0101


	//----- nvinfo : EIATTR_VRC_CTA_INIT_COUNT
	.align		4
        /*0064*/ 	.byte	0x02, 0x4a
	.zero		1
	.zero		1


	//----- nvinfo : EIATTR_EXIT_INSTR_OFFSETS
	.align		4
        /*0068*/ 	.byte	0x04, 0x1c
        /*006a*/ 	.short	(.L_43 - .L_42)


	//   ....[0]....
.L_42:
        /*006c*/ 	.word	0x00000260


	//   ....[1]....
        /*0070*/ 	.word	0x000002f0


	//----- nvinfo : EIATTR_CBANK_PARAM_SIZE
	.align		4
.L_43:
        /*0074*/ 	.byte	0x03, 0x19
        /*0076*/ 	.short	0x001c


	//----- nvinfo : EIATTR_PARAM_CBANK
	.align		4
        /*0078*/ 	.byte	0x04, 0x0a
        /*007a*/ 	.short	(.L_45 - .L_44)
	.align		4
.L_44:
        /*007c*/ 	.word	index@(.nv.constant0._Z6bias_iPdS_iii)
        /*0080*/ 	.short	0x0380
        /*0082*/ 	.short	0x001c


	//----- nvinfo : EIATTR_SW_WAR
	.align		4
.L_45:
        /*0084*/ 	.byte	0x04, 0x36
        /*0086*/ 	.short	(.L_47 - .L_46)
.L_46:
        /*0088*/ 	.word	0x00000008
.L_47:


//--------------------- .nv.callgraph             --------------------------
	.section	.nv.callgraph,"",@"SHT_CUDA_CALLGRAPH"
	.align	4
	.sectionentsize	8
	.align		4
        /*0000*/ 	.word	0x00000000
	.align		4
        /*0004*/ 	.word	0xffffffff
	.align		4
        /*0008*/ 	.word	0x00000000
	.align		4
        /*000c*/ 	.word	0xfffffffe
	.align		4
        /*0010*/ 	.word	0x00000000
	.align		4
        /*0014*/ 	.word	0xfffffffd
	.align		4
        /*0018*/ 	.word	0x00000000
	.align		4
        /*001c*/ 	.word	0xfffffffc


//--------------------- .text._Z6bias_jPdS_iii    --------------------------
	.section	.text._Z6bias_jPdS_iii,"ax",@progbits
	.align	128
        .global         _Z6bias_jPdS_iii
        .type           _Z6bias_jPdS_iii,@function
        .size           _Z6bias_jPdS_iii,(.L_x_2 - _Z6bias_jPdS_iii)
        .other          _Z6bias_jPdS_iii,@"STO_CUDA_ENTRY STV_DEFAULT"
_Z6bias_jPdS_iii:
.text._Z6bias_jPdS_iii:
[----:B------:R-:W-:Y:S08]  /*0000*/  LDC R1, c[0x0][0x37c] ;  /* 0x0000df00ff017b82 */ /* 0x000ff00000000800 */
[----:B------:R-:W0:Y:S01]  /*0010*/  LDC.64 R2, c[0x0][0x390] ;  /* 0x0000e400ff027b82 */ /* 0x000e220000000a00 */
[----:B------:R-:W1:Y:S01]  /*0020*/  S2R R6, SR_TID.X ;  /* 0x0000000000067919 */ /* 0x000e620000002100 */
[----:B------:R-:W2:Y:S01]  /*0030*/  LDCU UR6, c[0x0][0x398] ;  /* 0x00007300ff0677ac */ /* 0x000ea20008000800 */
[----:B------:R-:W3:Y:S05]  /*0040*/  S2R R9, SR_TID.Y ;  /* 0x0000000000097919 */ /* 0x000eea0000002200 */
[----:B------:R-:W1:Y:S08]  /*0050*/  S2UR UR4, SR_CTAID.X ;  /* 0x00000000000479c3 */ /* 0x000e700000002500 */
[----:B------:R-:W1:Y:S01]  /*0060*/  LDC R7, c[0x0][0x360] ;  /* 0x0000d800ff077b82 */ /* 0x000e620000000800 */
[----:B0-----:R-:W-:-:S07]  /*0070*/  IABS R11, R3 ;  /* 0x00000003000b7213 */ /* 0x001fce0000000000 */
[----:B------:R-:W3:Y:S01]  /*0080*/  S2UR UR5, SR_CTAID.Y ;  /* 0x00000000000579c3 */ /* 0x000ee20000002600 */
[----:B------:R-:W0:Y:S07]  /*0090*/  I2F.RP R0, R11 ;  /* 0x0000000b00007306 */ /* 0x000e2e0000209400 */
[----:B------:R-:W3:Y:S01]  /*00a0*/  LDC R8, c[0x0][0x364] ;  /* 0x0000d900ff087b82 */ /* 0x000ee20000000800 */
[----:B-1----:R-:W-:Y:S01]  /*00b0*/  IMAD R7, R7, UR4, R6 ;  /* 0x0000000407077c24 */ /* 0x002fe2000f8e0206 */
[----:B0-----:R-:W0:Y:S02]  /*00c0*/  MUFU.RCP R0, R0 ;  /* 0x0000000000007308 */ /* 0x001e240000001000 */
[----:B0-----:R-:W-:Y:S01]  /*00d0*/  IADD3 R4, PT, PT, R0, 0xffffffe, RZ ;  /* 0x0ffffffe00047810 */ /* 0x001fe20007ffe0ff */
[----:B---3--:R-:W-:-:S05]  /*00e0*/  IMAD R0, R8, UR5, R9 ;  /* 0x0000000508007c24 */ /* 0x008fca000f8e0209 */
[----:B------:R0:W1:Y:S01]  /*00f0*/  F2I.FTZ.U32.TRUNC.NTZ R5, R4 ;  /* 0x0000000400057305 */ /* 0x000062000021f000 */
[----:B------:R-:W-:-:S05]  /*0100*/  IMAD R7, R0, R2, R7 ;  /* 0x0000000200077224 */ /* 0x000fca00078e0207 */
[----:B------:R-:W-:Y:S02]  /*0110*/  IABS R0, R7 ;  /* 0x0000000700007213 */ /* 0x000fe40000000000 */
[----:B------:R-:W-:Y:S01]  /*0120*/  ISETP.GE.AND P2, PT, R7, RZ, PT ;  /* 0x000000ff0700720c */ /* 0x000fe20003f46270 */
[----:B0-----:R-:W-:Y:S01]  /*0130*/  IMAD.MOV.U32 R4, RZ, RZ, RZ ;  /* 0x000000ffff047224 */ /* 0x001fe200078e00ff */
[----:B-1----:R-:W-:-:S05]  /*0140*/  IADD3 R6, PT, PT, RZ, -R5, RZ ;  /* 0x80000005ff067210 */ /* 0x002fca0007ffe0ff */
[----:B------:R-:W-:-:S04]  /*0150*/  IMAD R9, R6, R11, RZ ;  /* 0x0000000b06097224 */ /* 0x000fc800078e02ff */
[----:B------:R-:W-:-:S06]  /*0160*/  IMAD.HI.U32 R5, R5, R9, R4 ;  /* 0x0000000905057227 */ /* 0x000fcc00078e0004 */
[----:B------:R-:W-:-:S05]  /*0170*/  IMAD.HI.U32 R5, R5, R0, RZ ;  /* 0x0000000005057227 */ /* 0x000fca00078e00ff */
[----:B------:R-:W-:-:S05]  /*0180*/  IADD3 R5, PT, PT, -R5, RZ, RZ ;  /* 0x000000ff05057210 */ /* 0x000fca0007ffe1ff */
[----:B------:R-:W-:-:S05]  /*0190*/  IMAD R0, R11, R5, R0 ;  /* 0x000000050b007224 */ /* 0x000fca00078e0200 */
[----:B------:R-:W-:-:S13]  /*01a0*/  ISETP.GT.U32.AND P0, PT, R11, R0, PT ;  /* 0x000000000b00720c */ /* 0x000fda0003f04070 */
[----:B------:R-:W-:Y:S01]  /*01b0*/  @!P0 IMAD.IADD R0, R0, 0x1, -R11 ;  /* 0x0000000100008824 */ /* 0x000fe200078e0a0b */
[----:B------:R-:W-:-:S04]  /*01c0*/  ISETP.NE.AND P0, PT, R3, RZ, PT ;  /* 0x000000ff0300720c */ /* 0x000fc80003f05270 */
[----:B------:R-:W-:-:S13]  /*01d0*/  ISETP.GT.U32.AND P1, PT, R11, R0, PT ;  /* 0x000000000b00720c */ /* 0x000fda0003f24070 */
[----:B------:R-:W-:-:S05]  /*01e0*/  @!P1 IADD3 R0, PT, PT, R0, -R11, RZ ;  /* 0x8000000b00009210 */ /* 0x000fca0007ffe0ff */
[----:B------:R-:W-:Y:S01]  /*01f0*/  @!P2 IMAD.MOV R0, RZ, RZ, -R0 ;  /* 0x000000ffff00a224 */ /* 0x000fe200078e0a00 */
[----:B------:R-:W-:-:S04]  /*0200*/  @!P0 LOP3.LUT R0, RZ, R3, RZ, 0x33, !PT ;  /* 0x00000003ff008212 */ /* 0x000fc800078e33ff */
[----:B--2---:R-:W-:-:S04]  /*0210*/  IADD3 R0, PT, PT, R0, UR6, RZ ;  /* 0x0000000600007c10 */ /* 0x004fc8000fffe0ff */
[----:B------:R-:W-:-:S04]  /*0220*/  ISETP.GE.AND P0, PT, R0, RZ, PT ;  /* 0x000000ff0000720c */ /* 0x000fc80003f06270 */
[----:B------:R-:W-:-:S13]  /*0230*/  ISETP.GE.OR P0, PT, R0, R3, !P0 ;  /* 0x000000030000720c */ /* 0x000fda0004706670 */
[----:B------:R-:W-:Y:S05]  /*0240*/  @P0 EXIT ;  /* 0x000000000000094d */ /* 0x000fea0003800000 */
[----:B------:R-:W0:Y:S01]  /*0250*/  LDC.64 R2, c[0x0][0x380] ;  /* 0x0000e000ff027b82 */ /* 0x000e220000000a00 */
[----:B------:R-:W1:Y:S07]  /*0260*/  LDCU.64 UR4, c[0x0][0x358] ;  /* 0x00006b00ff0477ac */ /* 0x000e6e0008000a00 */
[----:B------:R-:W2:Y:S01]  /*0270*/  LDC.64 R4, c[0x0][0x388] ;  /* 0x0000e200ff047b82 */ /* 0x000ea20000000a00 */
[----:B0-----:R-:W-:-:S06]  /*0280*/  IMAD.WIDE R2, R7, 0x8, R2 ;  /* 0x0000000807027825 */ /* 0x001fcc00078e0202 */
[----:B-1----:R-:W3:Y:S01]  /*0290*/  LDG.E.64 R2, desc[UR4][R2.64] ;  /* 0x0000000402027981 */ /* 0x002ee2000c1e1b00 */
[----:B------:R-:W-:-:S04]  /*02a0*/  VIADD R7, R7, UR6 ;  /* 0x0000000607077c36 */ /* 0x000fc80008000000 */
[----:B--2---:R-:W-:-:S05]  /*02b0*/  IMAD.WIDE R4, R7, 0x8, R4 ;  /* 0x0000000807047825 */ /* 0x004fca00078e0204 */
[----:B---3--:R-:W-:Y:S01]  /*02c0*/  STG.E.64 desc[UR4][R4.64], R2 ;  /* 0x0000000204007986 */ /* 0x008fe2000c101b04 */
[----:B------:R-:W-:Y:S05]  /*02d0*/  EXIT ;  /* 0x000000000000794d */ /* 0x000fea0003800000 */
.L_x_0:
[----:B------:R-:W-:-:S00]  /*02e0*/  BRA `(.L_x_0) ;  /* 0xfffffffc00fc7947 */ /* 0x000fc0000383ffff */
[----:B------:R-:W-:-:S00]  /*02f0*/  NOP ;  /* 0x0000000000007918 */ /* 0x000fc00000000000 */
        /* <DEDUP_REMOVED lines=8> */
.L_x_2:


//--------------------- .text._Z6bias_iPdS_iii    --------------------------
	.section	.text._Z6bias_iPdS_iii,"ax",@progbits
	.align	128
        .global         _Z6bias_iPdS_iii
        .type           _Z6bias_iPdS_iii,@function
        .size           _Z6bias_iPdS_iii,(.L_x_3 - _Z6bias_iPdS_iii)
        .other          _Z6bias_iPdS_iii,@"STO_CUDA_ENTRY STV_DEFAULT"
_Z6bias_iPdS_iii:
.text._Z6bias_iPdS_iii:
        /* <DEDUP_REMOVED lines=16> */
[----:B------:R-:W-:Y:S02]  /*0100*/  IMAD R0, R0, R2, R7 ;  /* 0x0000000200007224 */ /* 0x000fe400078e0207 */
[----:B0-----:R-:W-:Y:S01]  /*0110*/  IMAD.MOV.U32 R4, RZ, RZ, RZ ;  /* 0x000000ffff047224 */ /* 0x001fe200078e00ff */
[----:B-1----:R-:W-:-:S05]  /*0120*/  IADD3 R6, PT, PT, RZ, -R5, RZ ;  /* 0x80000005ff067210 */ /* 0x002fca0007ffe0ff */
[----:B------:R-:W-:Y:S01]  /*0130*/  IMAD R7, R6, R11, RZ ;  /* 0x0000000b06077224 */ /* 0x000fe200078e02ff */
[----:B------:R-:W-:-:S03]  /*0140*/  IABS R6, R0 ;  /* 0x0000000000067213 */ /* 0x000fc60000000000 */
[----:B------:R-:W-:-:S06]  /*0150*/  IMAD.HI.U32 R5, R5, R7, R4 ;  /* 0x0000000705057227 */ /* 0x000fcc00078e0004 */
[----:B------:R-:W-:-:S05]  /*0160*/  IMAD.HI.U32 R5, R5, R6, RZ ;  /* 0x0000000605057227 */ /* 0x000fca00078e00ff */
[----:B------:R-:W-:-:S05]  /*0170*/  IADD3 R4, PT, PT, -R5, RZ, RZ ;  /* 0x000000ff05047210 */ /* 0x000fca0007ffe1ff */
[----:B------:R-:W-:-:S05]  /*0180*/  IMAD R4, R11, R4, R6 ;  /* 0x000000040b047224 */ /* 0x000fca00078e0206 */
[----:B------:R-:W-:-:S13]  /*0190*/  ISETP.GT.U32.AND P2, PT, R11, R4, PT ;  /* 0x000000040b00720c */ /* 0x000fda0003f44070 */
[----:B------:R-:W-:Y:S01]  /*01a0*/  @!P2 IMAD.IADD R4, R4, 0x1, -R11 ;  /* 0x000000010404a824 */ /* 0x000fe200078e0a0b */
[----:B------:R-:W-:Y:S02]  /*01b0*/  @!P2 IADD3 R5, PT, PT, R5, 0x1, RZ ;  /* 0x000000010505a810 */ /* 0x000fe40007ffe0ff */
[----:B------:R-:W-:Y:S02]  /*01c0*/  ISETP.NE.AND P2, PT, R3, RZ, PT ;  /* 0x000000ff0300720c */ /* 0x000fe40003f45270 */
[----:B------:R-:W-:Y:S02]  /*01d0*/  ISETP.GE.U32.AND P0, PT, R4, R11, PT ;  /* 0x0000000b0400720c */ /* 0x000fe40003f06070 */
[----:B------:R-:W-:-:S04]  /*01e0*/  LOP3.LUT R4, R0, R3, RZ, 0x3c, !PT ;  /* 0x0000000300047212 */ /* 0x000fc800078e3cff */
[----:B------:R-:W-:-:S07]  /*01f0*/  ISETP.GE.AND P1, PT, R4, RZ, PT ;  /* 0x000000ff0400720c */ /* 0x000fce0003f26270 */
[----:B------:R-:W-:-:S06]  /*0200*/  @P0 VIADD R5, R5, 0x1 ;  /* 0x0000000105050836 */ /* 0x000fcc0000000000 */
[----:B------:R-:W-:Y:S02]  /*0210*/  @!P1 IADD3 R5, PT, PT, -R5, RZ, RZ ;  /* 0x000000ff05059210 */ /* 0x000fe40007ffe1ff */
[----:B------:R-:W-:-:S05]  /*0220*/  @!P2 LOP3.LUT R5, RZ, R3, RZ, 0x33, !PT ;  /* 0x00000003ff05a212 */ /* 0x000fca00078e33ff */
[----:B--2---:R-:W-:-:S05]  /*0230*/  VIADD R5, R5, UR6 ;  /* 0x0000000605057c36 */ /* 0x004fca0008000000 */
        /* <DEDUP_REMOVED lines=8> */
[----:B------:R-:W-:-:S04]  /*02c0*/  IMAD R3, R3, UR6, R0 ;  /* 0x0000000603037c24 */ /* 0x000fc8000f8e0200 */
[----:B--2---:R-:W-:-:S05]  /*02d0*/  IMAD.WIDE R2, R3, 0x8, R6 ;  /* 0x0000000803027825 */ /* 0x004fca00078e0206 */
[----:B---3--:R-:W-:Y:S01]  /*02e0*/  STG.E.64 desc[UR4][R2.64], R4 ;  /* 0x0000000402007986 */ /* 0x008fe2000c101b04 */
[----:B------:R-:W-:Y:S05]  /*02f0*/  EXIT ;  /* 0x000000000000794d */ /* 0x000fea0003800000 */
.L_x_1:
        /* <DEDUP_REMOVED lines=16> */
.L_x_3:


//--------------------- .nv.shared.reserved.0     --------------------------
	.section	.nv.shared.reserved.0,"aw",@nobits
	.weak		__nv_reservedSMEM_offset_0_alias
	.size		__nv_reservedSMEM_offset_0_alias, 0, 64
	.other		__nv_reservedSMEM_offset_0_alias,@"STO_CUDA_RESERVED_SHARED STV_DEFAULT"
__nv_reservedSMEM_offset_0_alias:
	.zero		0
	.zero		64


//--------------------- .nv.constant0._Z6bias_jPdS_iii --------------------------
	.section	.nv.constant0._Z6bias_jPdS_iii,"a",@progbits
	.sectionflags	@""
	.align	4
.nv.constant0._Z6bias_jPdS_iii:
	.zero		924


//--------------------- .nv.constant0._Z6bias_iPdS_iii --------------------------
	.section	.nv.constant0._Z6bias_iPdS_iii,"a",@progbits
	.sectionflags	@""
	.align	4
.nv.constant0._Z6bias_iPdS_iii:
	.zero		924


//--------------------- SYMBOLS --------------------------

	.type		.nv.reservedSmem.offset0,@object
	.size		.nv.reservedSmem.offset0,0x4
